//
// Generated by NVIDIA NVVM Compiler
//
// Compiler Build ID: CL-36424714
// Cuda compilation tools, release 13.0, V13.0.88
// Based on NVVM 20.0.0
//

.version 9.0
.target sm_100
.address_size 64

	// .globl	_Z15laplacianKernelPfS_ii

.visible .entry _Z15laplacianKernelPfS_ii(
	.param .u64 .ptr .align 1 _Z15laplacianKernelPfS_ii_param_0,
	.param .u64 .ptr .align 1 _Z15laplacianKernelPfS_ii_param_1,
	.param .u32 _Z15laplacianKernelPfS_ii_param_2,
	.param .u32 _Z15laplacianKernelPfS_ii_param_3
)
{
	.reg .pred 	%p<8>;
	.reg .b32 	%r<17>;
	.reg .b32 	%f<20>;
	.reg .b64 	%rd<13>;

	ld.param.u64 	%rd4, [_Z15laplacianKernelPfS_ii_param_0];
	ld.param.u64 	%rd3, [_Z15laplacianKernelPfS_ii_param_1];
	ld.param.u32 	%r4, [_Z15laplacianKernelPfS_ii_param_2];
	ld.param.u32 	%r6, [_Z15laplacianKernelPfS_ii_param_3];
	cvta.to.global.u64 	%rd1, %rd4;
	mov.u32 	%r7, %ctaid.x;
	mov.u32 	%r8, %ntid.x;
	mov.u32 	%r9, %tid.x;
	mad.lo.s32 	%r1, %r7, %r8, %r9;
	mov.u32 	%r10, %ctaid.y;
	mov.u32 	%r11, %ntid.y;
	mov.u32 	%r12, %tid.y;
	mad.lo.s32 	%r13, %r10, %r11, %r12;
	setp.ge.s32 	%p1, %r1, %r4;
	setp.ge.s32 	%p2, %r13, %r6;
	or.pred  	%p3, %p1, %p2;
	@%p3 bra 	$L__BB0_10;
	mad.lo.s32 	%r3, %r4, %r13, %r1;
	setp.lt.s32 	%p4, %r1, 1;
	mul.wide.s32 	%rd5, %r3, 4;
	add.s64 	%rd2, %rd1, %rd5;
	mov.f32 	%f17, 0f00000000;
	@%p4 bra 	$L__BB0_3;
	ld.global.f32 	%f10, [%rd2+-4];
	add.f32 	%f17, %f10, 0f00000000;
$L__BB0_3:
	add.s32 	%r14, %r4, -1;
	setp.ge.s32 	%p5, %r1, %r14;
	@%p5 bra 	$L__BB0_5;
	ld.global.f32 	%f11, [%rd2+4];
	add.f32 	%f17, %f17, %f11;
$L__BB0_5:
	setp.eq.s32 	%p6, %r13, 0;
	@%p6 bra 	$L__BB0_7;
	sub.s32 	%r15, %r3, %r4;
	mul.wide.s32 	%rd6, %r15, 4;
	add.s64 	%rd7, %rd1, %rd6;
	ld.global.f32 	%f12, [%rd7];
	add.f32 	%f17, %f17, %f12;
$L__BB0_7:
	add.s32 	%r16, %r6, -1;
	setp.ge.u32 	%p7, %r13, %r16;
	@%p7 bra 	$L__BB0_9;
	mul.wide.s32 	%rd8, %r4, 4;
	add.s64 	%rd9, %rd2, %rd8;
	ld.global.f32 	%f13, [%rd9];
	add.f32 	%f17, %f17, %f13;
$L__BB0_9:
	ld.global.f32 	%f14, [%rd2];
	fma.rn.f32 	%f15, %f14, 0fC0800000, %f17;
	cvta.to.global.u64 	%rd10, %rd3;
	add.s64 	%rd12, %rd10, %rd5;
	st.global.f32 	[%rd12], %f15;
$L__BB0_10:
	ret;

}
	// .globl	_Z12updateKernelPfS_S_S_S_ffffffii
.visible .entry _Z12updateKernelPfS_S_S_S_ffffffii(
	.param .u64 .ptr .align 1 _Z12updateKernelPfS_S_S_S_ffffffii_param_0,
	.param .u64 .ptr .align 1 _Z12updateKernelPfS_S_S_S_ffffffii_param_1,
	.param .u64 .ptr .align 1 _Z12updateKernelPfS_S_S_S_ffffffii_param_2,
	.param .u64 .ptr .align 1 _Z12updateKernelPfS_S_S_S_ffffffii_param_3,
	.param .u64 .ptr .align 1 _Z12updateKernelPfS_S_S_S_ffffffii_param_4,
	.param .f32 _Z12updateKernelPfS_S_S_S_ffffffii_param_5,
	.param .f32 _Z12updateKernelPfS_S_S_S_ffffffii_param_6,
	.param .f32 _Z12updateKernelPfS_S_S_S_ffffffii_param_7,
	.param .f32 _Z12updateKernelPfS_S_S_S_ffffffii_param_8,
	.param .f32 _Z12updateKernelPfS_S_S_S_ffffffii_param_9,
	.param .f32 _Z12updateKernelPfS_S_S_S_ffffffii_param_10,
	.param .u32 _Z12updateKernelPfS_S_S_S_ffffffii_param_11,
	.param .u32 _Z12updateKernelPfS_S_S_S_ffffffii_param_12
)
{
	.reg .pred 	%p<4>;
	.reg .b32 	%r<14>;
	.reg .b32 	%f<24>;
	.reg .b64 	%rd<17>;

	ld.param.u64 	%rd1, [_Z12updateKernelPfS_S_S_S_ffffffii_param_0];
	ld.param.u64 	%rd2, [_Z12updateKernelPfS_S_S_S_ffffffii_param_1];
	ld.param.u64 	%rd3, [_Z12updateKernelPfS_S_S_S_ffffffii_param_2];
	ld.param.u64 	%rd4, [_Z12updateKernelPfS_S_S_S_ffffffii_param_3];
	ld.param.u64 	%rd5, [_Z12updateKernelPfS_S_S_S_ffffffii_param_4];
	ld.param.f32 	%f1, [_Z12updateKernelPfS_S_S_S_ffffffii_param_5];
	ld.param.f32 	%f2, [_Z12updateKernelPfS_S_S_S_ffffffii_param_6];
	ld.param.f32 	%f3, [_Z12updateKernelPfS_S_S_S_ffffffii_param_7];
	ld.param.f32 	%f4, [_Z12updateKernelPfS_S_S_S_ffffffii_param_8];
	ld.param.f32 	%f5, [_Z12updateKernelPfS_S_S_S_ffffffii_param_9];
	ld.param.f32 	%f6, [_Z12updateKernelPfS_S_S_S_ffffffii_param_10];
	ld.param.u32 	%r3, [_Z12updateKernelPfS_S_S_S_ffffffii_param_11];
	ld.param.u32 	%r4, [_Z12updateKernelPfS_S_S_S_ffffffii_param_12];
	mov.u32 	%r6, %ctaid.x;
	mov.u32 	%r7, %ntid.x;
	mov.u32 	%r8, %tid.x;
	mad.lo.s32 	%r1, %r6, %r7, %r8;
	mov.u32 	%r9, %ctaid.y;
	mov.u32 	%r10, %ntid.y;
	mov.u32 	%r11, %tid.y;
	mad.lo.s32 	%r12, %r9, %r10, %r11;
	setp.ge.s32 	%p1, %r1, %r3;
	setp.ge.s32 	%p2, %r12, %r4;
	or.pred  	%p3, %p1, %p2;
	@%p3 bra 	$L__BB1_2;
	cvta.to.global.u64 	%rd6, %rd1;
	cvta.to.global.u64 	%rd7, %rd5;
	cvta.to.global.u64 	%rd8, %rd2;
	cvta.to.global.u64 	%rd9, %rd3;
	cvta.to.global.u64 	%rd10, %rd4;
	mad.lo.s32 	%r13, %r3, %r12, %r1;
	mul.wide.s32 	%rd11, %r13, 4;
	add.s64 	%rd12, %rd6, %rd11;
	ld.global.f32 	%f7, [%rd12];
	mul.f32 	%f8, %f7, %f7;
	mul.f32 	%f9, %f7, %f8;
	add.s64 	%rd13, %rd7, %rd11;
	ld.global.f32 	%f10, [%rd13];
	fma.rn.f32 	%f11, %f1, %f10, %f7;
	div.rn.f32 	%f12, %f9, 0fC0400000;
	add.f32 	%f13, %f7, %f12;
	add.s64 	%rd14, %rd8, %rd11;
	ld.global.f32 	%f14, [%rd14];
	sub.f32 	%f15, %f13, %f14;
	add.f32 	%f16, %f6, %f15;
	fma.rn.f32 	%f17, %f2, %f16, %f11;
	add.s64 	%rd15, %rd9, %rd11;
	st.global.f32 	[%rd15], %f17;
	ld.global.f32 	%f18, [%rd14];
	add.f32 	%f19, %f4, %f7;
	mul.f32 	%f20, %f5, %f18;
	sub.f32 	%f21, %f19, %f20;
	mul.f32 	%f22, %f3, %f21;
	fma.rn.f32 	%f23, %f2, %f22, %f18;
	add.s64 	%rd16, %rd10, %rd11;
	st.global.f32 	[%rd16], %f23;
$L__BB1_2:
	ret;

}


// ===== COMPILED SASS (sm_100) =====

	.target	sm_100

	.elftype	@"ET_EXEC"


//--------------------- .note.nv.tkinfo           --------------------------
	.section	.note.nv.tkinfo,"",@"SHT_NOTE"
	.sectionflags	@"SHF_NOTE_NV_TKINFO"
	.tkinfo
        /*0018*/ 	.word	0x00000002
        /*0030*/ 	.string	""
        /*0030*/ 	.string	"ptxas"
        /*0030*/ 	.string	"Cuda compilation tools, release 13.0, V13.0.88"
        /*0030*/ 	.string	"Build cuda_13.0.r13.0/compiler.36424714_0"
        /*0030*/ 	.string	"-arch sm_100 -m 64 "



//--------------------- .note.nv.cuinfo           --------------------------
	.section	.note.nv.cuinfo,"",@"SHT_NOTE"
	.sectionflags	@"SHF_NOTE_NV_CUINFO"
        /*0018*/ 	.short	0x0002
        /*001a*/ 	.short	0x0064
        /*001c*/ 	.short	0x0082
	.zero		2


//--------------------- .nv.info                  --------------------------
	.section	.nv.info,"",@"SHT_CUDA_INFO"
	.align	4


	//----- nvinfo : EIATTR_REGCOUNT
	.align		4
        /*0000*/ 	.byte	0x04, 0x2f
        /*0002*/ 	.short	(.L_1 - .L_0)
	.align		4
.L_0:
        /*0004*/ 	.word	index@(_Z15laplacianKernelPfS_ii)
        /*0008*/ 	.word	0x00000012


	//----- nvinfo : EIATTR_FRAME_SIZE
	.align		4
.L_1:
        /*000c*/ 	.byte	0x04, 0x11
        /*000e*/ 	.short	(.L_3 - .L_2)
	.align		4
.L_2:
        /*0010*/ 	.word	index@(_Z15laplacianKernelPfS_ii)
        /*0014*/ 	.word	0x00000000


	//----- nvinfo : EIATTR_REGCOUNT
	.align		4
.L_3:
        /*0018*/ 	.byte	0x04, 0x2f
        /*001a*/ 	.short	(.L_5 - .L_4)
	.align		4
.L_4:
        /*001c*/ 	.word	index@(_Z12updateKernelPfS_S_S_S_ffffffii)
        /*0020*/ 	.word	0x00000010


	//----- nvinfo : EIATTR_FRAME_SIZE
	.align		4
.L_5:
        /*0024*/ 	.byte	0x04, 0x11
        /*0026*/ 	.short	(.L_7 - .L_6)
	.align		4
.L_6:
        /*0028*/ 	.word	index@($__internal_0_$__cuda_sm3x_div_rn_noftz_f32_slowpath)
        /*002c*/ 	.word	0x00000000


	//----- nvinfo : EIATTR_FRAME_SIZE
	.align		4
.L_7:
        /*0030*/ 	.byte	0x04, 0x11
        /*0032*/ 	.short	(.L_9 - .L_8)
	.align		4
.L_8:
        /*0034*/ 	.word	index@(_Z12updateKernelPfS_S_S_S_ffffffii)
        /*0038*/ 	.word	0x00000000


	//----- nvinfo : EIATTR_MIN_STACK_SIZE
	.align		4
.L_9:
        /*003c*/ 	.byte	0x04, 0x12
        /*003e*/ 	.short	(.L_11 - .L_10)
	.align		4
.L_10:
        /*0040*/ 	.word	index@(_Z12updateKernelPfS_S_S_S_ffffffii)
        /*0044*/ 	.word	0x00000000


	//----- nvinfo : EIATTR_MIN_STACK_SIZE
	.align		4
.L_11:
        /*0048*/ 	.byte	0x04, 0x12
        /*004a*/ 	.short	(.L_13 - .L_12)
	.align		4
.L_12:
        /*004c*/ 	.word	index@(_Z15laplacianKernelPfS_ii)
        /*0050*/ 	.word	0x00000000
.L_13:


//--------------------- .nv.compat                --------------------------
	.section	.nv.compat,"",@"SHT_CUDA_COMPAT_INFO"
	.align	4
        /*0000*/ 	.byte	0x02, 0x09, 0x00, 0x00, 0x02, 0x02, 0x01, 0x00, 0x02, 0x05, 0x05, 0x00, 0x03, 0x07, 0x01, 0x01
        /*0010*/ 	.byte	0x02, 0x03, 0x00, 0x00, 0x02, 0x06, 0x01, 0x00, 0x04, 0x0b, 0x08, 0x00, 0x01, 0x00, 0x00, 0x00
        /*0020*/ 	.byte	0x00, 0x00, 0x00, 0x00


//--------------------- .nv.info._Z12updateKernelPfS_S_S_S_ffffffii --------------------------
	.section	.nv.info._Z12updateKernelPfS_S_S_S_ffffffii,"",@"SHT_CUDA_INFO"
	.sectionflags	@""
	.align	4


	//----- nvinfo : EIATTR_CUDA_API_VERSION
	.align		4
        /*0000*/ 	.byte	0x04, 0x37
        /*0002*/ 	.short	(.L_15 - .L_14)
.L_14:
        /*0004*/ 	.word	0x00000082


	//----- nvinfo : EIATTR_KPARAM_INFO
	.align		4
.L_15:
        /*0008*/ 	.byte	0x04, 0x17
        /*000a*/ 	.short	(.L_17 - .L_16)
.L_16:
        /*000c*/ 	.word	0x00000000
        /*0010*/ 	.short	0x000c
        /*0012*/ 	.short	0x0044
        /*0014*/ 	.byte	0x00, 0xf0, 0x11, 0x00


	//----- nvinfo : EIATTR_KPARAM_INFO
	.align		4
.L_17:
        /*0018*/ 	.byte	0x04, 0x17
        /*001a*/ 	.short	(.L_19 - .L_18)
.L_18:
        /*001c*/ 	.word	0x00000000
        /*0020*/ 	.short	0x000b
        /*0022*/ 	.short	0x0040
        /*0024*/ 	.byte	0x00, 0xf0, 0x11, 0x00


	//----- nvinfo : EIATTR_KPARAM_INFO
	.align		4
.L_19:
        /*0028*/ 	.byte	0x04, 0x17
        /*002a*/ 	.short	(.L_21 - .L_20)
.L_20:
        /*002c*/ 	.word	0x00000000
        /*0030*/ 	.short	0x000a
        /*0032*/ 	.short	0x003c
        /*0034*/ 	.byte	0x00, 0xf0, 0x11, 0x00


	//----- nvinfo : EIATTR_KPARAM_INFO
	.align		4
.L_21:
        /*0038*/ 	.byte	0x04, 0x17
        /*003a*/ 	.short	(.L_23 - .L_22)
.L_22:
        /*003c*/ 	.word	0x00000000
        /*0040*/ 	.short	0x0009
        /*0042*/ 	.short	0x0038
        /*0044*/ 	.byte	0x00, 0xf0, 0x11, 0x00


	//----- nvinfo : EIATTR_KPARAM_INFO
	.align		4
.L_23:
        /*0048*/ 	.byte	0x04, 0x17
        /*004a*/ 	.short	(.L_25 - .L_24)
.L_24:
        /*004c*/ 	.word	0x00000000
        /*0050*/ 	.short	0x0008
        /*0052*/ 	.short	0x0034
        /*0054*/ 	.byte	0x00, 0xf0, 0x11, 0x00


	//----- nvinfo : EIATTR_KPARAM_INFO
	.align		4
.L_25:
        /*0058*/ 	.byte	0x04, 0x17
        /*005a*/ 	.short	(.L_27 - .L_26)
.L_26:
        /*005c*/ 	.word	0x00000000
        /*0060*/ 	.short	0x0007
        /*0062*/ 	.short	0x0030
        /*0064*/ 	.byte	0x00, 0xf0, 0x11, 0x00


	//----- nvinfo : EIATTR_KPARAM_INFO
	.align		4
.L_27:
        /*0068*/ 	.byte	0x04, 0x17
        /*006a*/ 	.short	(.L_29 - .L_28)
.L_28:
        /*006c*/ 	.word	0x00000000
        /*0070*/ 	.short	0x0006
        /*0072*/ 	.short	0x002c
        /*0074*/ 	.byte	0x00, 0xf0, 0x11, 0x00


	//----- nvinfo : EIATTR_KPARAM_INFO
	.align		4
.L_29:
        /*0078*/ 	.byte	0x04, 0x17
        /*007a*/ 	.short	(.L_31 - .L_30)
.L_30:
        /*007c*/ 	.word	0x00000000
        /*0080*/ 	.short	0x0005
        /*0082*/ 	.short	0x0028
        /*0084*/ 	.byte	0x00, 0xf0, 0x11, 0x00


	//----- nvinfo : EIATTR_KPARAM_INFO
	.align		4
.L_31:
        /*0088*/ 	.byte	0x04, 0x17
        /*008a*/ 	.short	(.L_33 - .L_32)
.L_32:
        /*008c*/ 	.word	0x00000000
        /*0090*/ 	.short	0x0004
        /*0092*/ 	.short	0x0020
        /*0094*/ 	.byte	0x00, 0xf5, 0x21, 0x00


	//----- nvinfo : EIATTR_KPARAM_INFO
	.align		4
.L_33:
        /*0098*/ 	.byte	0x04, 0x17
        /*009a*/ 	.short	(.L_35 - .L_34)
.L_34:
        /*009c*/ 	.word	0x00000000
        /*00a0*/ 	.short	0x0003
        /*00a2*/ 	.short	0x0018
        /*00a4*/ 	.byte	0x00, 0xf5, 0x21, 0x00


	//----- nvinfo : EIATTR_KPARAM_INFO
	.align		4
.L_35:
        /*00a8*/ 	.byte	0x04, 0x17
        /*00aa*/ 	.short	(.L_37 - .L_36)
.L_36:
        /*00ac*/ 	.word	0x00000000
        /*00b0*/ 	.short	0x0002
        /*00b2*/ 	.short	0x0010
        /*00b4*/ 	.byte	0x00, 0xf5, 0x21, 0x00


	//----- nvinfo : EIATTR_KPARAM_INFO
	.align		4
.L_37:
        /*00b8*/ 	.byte	0x04, 0x17
        /*00ba*/ 	.short	(.L_39 - .L_38)
.L_38:
        /*00bc*/ 	.word	0x00000000
        /*00c0*/ 	.short	0x0001
        /*00c2*/ 	.short	0x0008
        /*00c4*/ 	.byte	0x00, 0xf5, 0x21, 0x00


	//----- nvinfo : EIATTR_KPARAM_INFO
	.align		4
.L_39:
        /*00c8*/ 	.byte	0x04, 0x17
        /*00ca*/ 	.short	(.L_41 - .L_40)
.L_40:
        /*00cc*/ 	.word	0x00000000
        /*00d0*/ 	.short	0x0000
        /*00d2*/ 	.short	0x0000
        /*00d4*/ 	.byte	0x00, 0xf5, 0x21, 0x00


	//----- nvinfo : EIATTR_SPARSE_MMA_MASK
	.align		4
.L_41:
        /*00d8*/ 	.byte	0x03, 0x50
        /*00da*/ 	.short	0x0000


	//----- nvinfo : EIATTR_MAXREG_COUNT
	.align		4
        /*00dc*/ 	.byte	0x03, 0x1b
        /*00de*/ 	.short	0x00ff


	//----- nvinfo : EIATTR_MERCURY_ISA_VERSION
	.align		4
        /*00e0*/ 	.byte	0x03, 0x5f
        /*00e2*/ 	.short	0x0101


	//----- nvinfo : EIATTR_VRC_CTA_INIT_COUNT
	.align		4
        /*00e4*/ 	.byte	0x02, 0x4a
	.zero		1
	.zero		1


	//----- nvinfo : EIATTR_EXIT_INSTR_OFFSETS
	.align		4
        /*00e8*/ 	.byte	0x04, 0x1c
        /*00ea*/ 	.short	(.L_43 - .L_42)


	//   ....[0]....
.L_42:
        /*00ec*/ 	.word	0x000000c0


	//   ....[1]....
        /*00f0*/ 	.word	0x000003b0


	//----- nvinfo : EIATTR_CRS_STACK_SIZE
	.align		4
.L_43:
        /*00f4*/ 	.byte	0x04, 0x1e
        /*00f6*/ 	.short	(.L_45 - .L_44)
.L_44:
        /*00f8*/ 	.word	0x00000000


	//----- nvinfo : EIATTR_CBANK_PARAM_SIZE
	.align		4
.L_45:
        /*00fc*/ 	.byte	0x03, 0x19
        /*00fe*/ 	.short	0x0048


	//----- nvinfo : EIATTR_PARAM_CBANK
	.align		4
        /*0100*/ 	.byte	0x04, 0x0a
        /*0102*/ 	.short	(.L_47 - .L_46)
	.align		4
.L_46:
        /*0104*/ 	.word	index@(.nv.constant0._Z12updateKernelPfS_S_S_S_ffffffii)
        /*0108*/ 	.short	0x0380
        /*010a*/ 	.short	0x0048


	//----- nvinfo : EIATTR_SW_WAR
	.align		4
.L_47:
        /*010c*/ 	.byte	0x04, 0x36
        /*010e*/ 	.short	(.L_49 - .L_48)
.L_48:
        /*0110*/ 	.word	0x00000008
.L_49:


//--------------------- .nv.info._Z15laplacianKernelPfS_ii --------------------------
	.section	.nv.info._Z15laplacianKernelPfS_ii,"",@"SHT_CUDA_INFO"
	.sectionflags	@""
	.align	4


	//----- nvinfo : EIATTR_CUDA_API_VERSION
	.align		4
        /*0000*/ 	.byte	0x04, 0x37
        /*0002*/ 	.short	(.L_51 - .L_50)
.L_50:
        /*0004*/ 	.word	0x00000082


	//----- nvinfo : EIATTR_KPARAM_INFO
	.align		4
.L_51:
        /*0008*/ 	.byte	0x04, 0x17
        /*000a*/ 	.short	(.L_53 - .L_52)
.L_52:
        /*000c*/ 	.word	0x00000000
        /*0010*/ 	.short	0x0003
        /*0012*/ 	.short	0x0014
        /*0014*/ 	.byte	0x00, 0xf0, 0x11, 0x00


	//----- nvinfo : EIATTR_KPARAM_INFO
	.align		4
.L_53:
        /*0018*/ 	.byte	0x04, 0x17
        /*001a*/ 	.short	(.L_55 - .L_54)
.L_54:
        /*001c*/ 	.word	0x00000000
        /*0020*/ 	.short	0x0002
        /*0022*/ 	.short	0x0010
        /*0024*/ 	.byte	0x00, 0xf0, 0x11, 0x00


	//----- nvinfo : EIATTR_KPARAM_INFO
	.align		4
.L_55:
        /*0028*/ 	.byte	0x04, 0x17
        /*002a*/ 	.short	(.L_57 - .L_56)
.L_56:
        /*002c*/ 	.word	0x00000000
        /*0030*/ 	.short	0x0001
        /*0032*/ 	.short	0x0008
        /*0034*/ 	.byte	0x00, 0xf5, 0x21, 0x00


	//----- nvinfo : EIATTR_KPARAM_INFO
	.align		4
.L_57:
        /*0038*/ 	.byte	0x04, 0x17
        /*003a*/ 	.short	(.L_59 - .L_58)
.L_58:
        /*003c*/ 	.word	0x00000000
        /*0040*/ 	.short	0x0000
        /*0042*/ 	.short	0x0000
        /*0044*/ 	.byte	0x00, 0xf5, 0x21, 0x00


	//----- nvinfo : EIATTR_SPARSE_MMA_MASK
	.align		4
.L_59:
        /*0048*/ 	.byte	0x03, 0x50
        /*004a*/ 	.short	0x0000


	//----- nvinfo : EIATTR_MAXREG_COUNT
	.align		4
        /*004c*/ 	.byte	0x03, 0x1b
        /*004e*/ 	.short	0x00ff


	//----- nvinfo : EIATTR_MERCURY_ISA_VERSION
	.align		4
        /*0050*/ 	.byte	0x03, 0x5f
        /*0052*/ 	.short	0x0101


	//----- nvinfo : EIATTR_VRC_CTA_INIT_COUNT
	.align		4
        /*0054*/ 	.byte	0x02, 0x4a
	.zero		1
	.zero		1


	//----- nvinfo : EIATTR_EXIT_INSTR_OFFSETS
	.align		4
        /*0058*/ 	.byte	0x04, 0x1c
        /*005a*/ 	.short	(.L_61 - .L_60)


	//   ....[0]....
.L_60:
        /*005c*/ 	.word	0x000000c0


	//   ....[1]....
        /*0060*/ 	.word	0x00000280


	//----- nvinfo : EIATTR_CBANK_PARAM_SIZE
	.align		4
.L_61:
        /*0064*/ 	.byte	0x03, 0x19
        /*0066*/ 	.short	0x0018


	//----- nvinfo : EIATTR_PARAM_CBANK
	.align		4
        /*0068*/ 	.byte	0x04, 0x0a
        /*006a*/ 	.short	(.L_63 - .L_62)
	.align		4
.L_62:
        /*006c*/ 	.word	index@(.nv.constant0._Z15laplacianKernelPfS_ii)
        /*0070*/ 	.short	0x0380
        /*0072*/ 	.short	0x0018


	//----- nvinfo : EIATTR_SW_WAR
	.align		4
.L_63:
        /*0074*/ 	.byte	0x04, 0x36
        /*0076*/ 	.short	(.L_65 - .L_64)
.L_64:
        /*0078*/ 	.word	0x00000008
.L_65:


//--------------------- .nv.callgraph             --------------------------
	.section	.nv.callgraph,"",@"SHT_CUDA_CALLGRAPH"
	.align	4
	.sectionentsize	8
	.align		4
        /*0000*/ 	.word	0x00000000
	.align		4
        /*0004*/ 	.word	0xffffffff
	.align		4
        /*0008*/ 	.word	0x00000000
	.align		4
        /*000c*/ 	.word	0xfffffffe
	.align		4
        /*0010*/ 	.word	0x00000000
	.align		4
        /*0014*/ 	.word	0xfffffffd
	.align		4
        /*0018*/ 	.word	0x00000000
	.align		4
        /*001c*/ 	.word	0xfffffffc


//--------------------- .text._Z12updateKernelPfS_S_S_S_ffffffii --------------------------
	.section	.text._Z12updateKernelPfS_S_S_S_ffffffii,"ax",@progbits
	.align	128
        .global         _Z12updateKernelPfS_S_S_S_ffffffii
        .type           _Z12updateKernelPfS_S_S_S_ffffffii,@function
        .size           _Z12updateKernelPfS_S_S_S_ffffffii,(.L_x_16 - _Z12updateKernelPfS_S_S_S_ffffffii)
        .other          _Z12updateKernelPfS_S_S_S_ffffffii,@"STO_CUDA_ENTRY STV_DEFAULT"
_Z12updateKernelPfS_S_S_S_ffffffii:
.text._Z12updateKernelPfS_S_S_S_ffffffii:
[----:B------:R-:W-:Y:S01]  /*0000*/  LDC R1, c[0x0][0x37c] ;  /* 0x0000df00ff017b82 */ /* 0x000fe20000000800 */
[----:B------:R-:W0:Y:S07]  /*0010*/  S2R R0, SR_TID.Y ;  /* 0x0000000000007919 */ /* 0x000e2e0000002200 */
[----:B------:R-:W1:Y:S01]  /*0020*/  LDC R2, c[0x0][0x360] ;  /* 0x0000d800ff027b82 */ /* 0x000e620000000800 */
[----:B------:R-:W2:Y:S01]  /*0030*/  LDCU.64 UR8, c[0x0][0x3c0] ;  /* 0x00007800ff0877ac */ /* 0x000ea20008000a00 */
[----:B------:R-:W1:Y:S06]  /*0040*/  S2R R5, SR_TID.X ;  /* 0x0000000000057919 */ /* 0x000e6c0000002100 */
[----:B------:R-:W0:Y:S08]  /*0050*/  S2UR UR5, SR_CTAID.Y ;  /* 0x00000000000579c3 */ /* 0x000e300000002600 */
[----:B------:R-:W0:Y:S08]  /*0060*/  LDC R3, c[0x0][0x364] ;  /* 0x0000d900ff037b82 */ /* 0x000e300000000800 */
[----:B------:R-:W1:Y:S01]  /*0070*/  S2UR UR4, SR_CTAID.X ;  /* 0x00000000000479c3 */ /* 0x000e620000002500 */
[----:B0-----:R-:W-:-:S05]  /*0080*/  IMAD R3, R3, UR5, R0 ;  /* 0x0000000503037c24 */ /* 0x001fca000f8e0200 */
[----:B--2---:R-:W-:Y:S01]  /*0090*/  ISETP.GE.AND P0, PT, R3, UR9, PT ;  /* 0x0000000903007c0c */ /* 0x004fe2000bf06270 */
[----:B-1----:R-:W-:-:S05]  /*00a0*/  IMAD R2, R2, UR4, R5 ;  /* 0x0000000402027c24 */ /* 0x002fca000f8e0205 */
[----:B------:R-:W-:-:S13]  /*00b0*/  ISETP.GE.OR P0, PT, R2, UR8, P0 ;  /* 0x0000000802007c0c */ /* 0x000fda0008706670 */
[----:B------:R-:W-:Y:S05]  /*00c0*/  @P0 EXIT ;  /* 0x000000000000094d */ /* 0x000fea0003800000 */
[----:B------:R-:W0:Y:S01]  /*00d0*/  LDC.64 R4, c[0x0][0x380] ;  /* 0x0000e000ff047b82 */ /* 0x000e220000000a00 */
[----:B------:R-:W1:Y:S01]  /*00e0*/  LDCU.64 UR6, c[0x0][0x358] ;  /* 0x00006b00ff0677ac */ /* 0x000e620008000a00 */
[----:B------:R-:W-:-:S06]  /*00f0*/  IMAD R2, R3, UR8, R2 ;  /* 0x0000000803027c24 */ /* 0x000fcc000f8e0202 */
[----:B------:R-:W2:Y:S01]  /*0100*/  LDC.64 R6, c[0x0][0x3a0] ;  /* 0x0000e800ff067b82 */ /* 0x000ea20000000a00 */
[----:B------:R-:W3:Y:S01]  /*0110*/  LDCU UR4, c[0x0][0x3a8] ;  /* 0x00007500ff0477ac */ /* 0x000ee20008000800 */
[----:B0-----:R-:W-:-:S05]  /*0120*/  IMAD.WIDE R4, R2, 0x4, R4 ;  /* 0x0000000402047825 */ /* 0x001fca00078e0204 */
[----:B-1----:R-:W4:Y:S01]  /*0130*/  LDG.E R3, desc[UR6][R4.64] ;  /* 0x0000000604037981 */ /* 0x002f22000c1e1900 */
[----:B--2---:R-:W-:-:S06]  /*0140*/  IMAD.WIDE R6, R2, 0x4, R6 ;  /* 0x0000000402067825 */ /* 0x004fcc00078e0206 */
[----:B------:R-:W3:Y:S01]  /*0150*/  LDG.E R6, desc[UR6][R6.64] ;  /* 0x0000000606067981 */ /* 0x000ee2000c1e1900 */
[----:B------:R-:W-:Y:S01]  /*0160*/  IMAD.MOV.U32 R9, RZ, RZ, 0x3eaaaaab ;  /* 0x3eaaaaabff097424 */ /* 0x000fe200078e00ff */
[----:B------:R-:W-:Y:S01]  /*0170*/  BSSY.RECONVERGENT B1, `(.L_x_0) ;  /* 0x000000f000017945 */ /* 0x000fe20003800200 */
[----:B------:R-:W-:-:S04]  /*0180*/  IMAD.MOV.U32 R8, RZ, RZ, 0x40400000 ;  /* 0x40400000ff087424 */ /* 0x000fc800078e00ff */
[----:B------:R-:W-:-:S04]  /*0190*/  FFMA R8, -R9, R8, 1 ;  /* 0x3f80000009087423 */ /* 0x000fc80000000108 */
[----:B------:R-:W-:Y:S01]  /*01a0*/  FFMA R9, R8, -R9, -0.3333333432674407959 ;  /* 0xbeaaaaab08097423 */ /* 0x000fe20000000809 */
[----:B----4-:R-:W-:-:S04]  /*01b0*/  FMUL R0, R3, R3 ;  /* 0x0000000303007220 */ /* 0x010fc80000400000 */
[----:B------:R-:W-:-:S04]  /*01c0*/  FMUL R0, R3, R0 ;  /* 0x0000000003007220 */ /* 0x000fc80000400000 */
[----:B------:R-:W0:Y:S01]  /*01d0*/  FCHK P0, R0, -3 ;  /* 0xc040000000007902 */ /* 0x000e220000000000 */
[----:B------:R-:W-:Y:S01]  /*01e0*/  FFMA R5, R0, R9, RZ ;  /* 0x0000000900057223 */ /* 0x000fe200000000ff */
[----:B---3--:R-:W-:-:S03]  /*01f0*/  FFMA R4, R6, UR4, R3 ;  /* 0x0000000406047c23 */ /* 0x008fc60008000003 */
[----:B------:R-:W-:-:S04]  /*0200*/  FFMA R8, R5, 3, R0 ;  /* 0x4040000005087823 */ /* 0x000fc80000000000 */
[----:B------:R-:W-:Y:S01]  /*0210*/  FFMA R10, R9, R8, R5 ;  /* 0x00000008090a7223 */ /* 0x000fe20000000005 */
[----:B0-----:R-:W-:Y:S06]  /*0220*/  @!P0 BRA `(.L_x_1) ;  /* 0x00000000000c8947 */ /* 0x001fec0003800000 */
[----:B------:R-:W-:-:S07]  /*0230*/  MOV R6, 0x250 ;  /* 0x0000025000067802 */ /* 0x000fce0000000f00 */
[----:B------:R-:W-:Y:S05]  /*0240*/  CALL.REL.NOINC `($__internal_0_$__cuda_sm3x_div_rn_noftz_f32_slowpath) ;  /* 0x00000000005c7944 */ /* 0x000fea0003c00000 */
[----:B------:R-:W-:-:S07]  /*0250*/  MOV R10, R0 ;  /* 0x00000000000a7202 */ /* 0x000fce0000000f00 */
.L_x_1:
[----:B------:R-:W-:Y:S05]  /*0260*/  BSYNC.RECONVERGENT B1 ;  /* 0x0000000000017941 */ /* 0x000fea0003800200 */
.L_x_0:
[----:B------:R-:W0:Y:S01]  /*0270*/  LDC.64 R6, c[0x0][0x388] ;  /* 0x0000e200ff067b82 */ /* 0x000e220000000a00 */
[----:B------:R-:W1:Y:S01]  /*0280*/  LDCU.128 UR8, c[0x0][0x3b0] ;  /* 0x00007600ff0877ac */ /* 0x000e620008000c00 */
[----:B------:R-:W2:Y:S06]  /*0290*/  LDCU UR4, c[0x0][0x3ac] ;  /* 0x00007580ff0477ac */ /* 0x000eac0008000800 */
[----:B------:R-:W3:Y:S01]  /*02a0*/  LDC.64 R8, c[0x0][0x390] ;  /* 0x0000e400ff087b82 */ /* 0x000ee20000000a00 */
[----:B0-----:R-:W-:-:S05]  /*02b0*/  IMAD.WIDE R6, R2, 0x4, R6 ;  /* 0x0000000402067825 */ /* 0x001fca00078e0206 */
[----:B------:R-:W4:Y:S01]  /*02c0*/  LDG.E R5, desc[UR6][R6.64] ;  /* 0x0000000606057981 */ /* 0x000f22000c1e1900 */
[----:B------:R-:W-:Y:S01]  /*02d0*/  FADD R10, R3, R10 ;  /* 0x0000000a030a7221 */ /* 0x000fe20000000000 */
[----:B---3--:R-:W-:-:S04]  /*02e0*/  IMAD.WIDE R8, R2, 0x4, R8 ;  /* 0x0000000402087825 */ /* 0x008fc800078e0208 */
[----:B----4-:R-:W-:-:S04]  /*02f0*/  FADD R5, R10, -R5 ;  /* 0x800000050a057221 */ /* 0x010fc80000000000 */
[----:B-1----:R-:W-:-:S04]  /*0300*/  FADD R5, R5, UR11 ;  /* 0x0000000b05057e21 */ /* 0x002fc80008000000 */
[----:B--2---:R-:W-:Y:S02]  /*0310*/  FFMA R11, R5, UR4, R4 ;  /* 0x00000004050b7c23 */ /* 0x004fe40008000004 */
[----:B------:R-:W0:Y:S03]  /*0320*/  LDC.64 R4, c[0x0][0x398] ;  /* 0x0000e600ff047b82 */ /* 0x000e260000000a00 */
[----:B------:R-:W-:Y:S04]  /*0330*/  STG.E desc[UR6][R8.64], R11 ;  /* 0x0000000b08007986 */ /* 0x000fe8000c101906 */
[----:B------:R-:W2:Y:S01]  /*0340*/  LDG.E R0, desc[UR6][R6.64] ;  /* 0x0000000606007981 */ /* 0x000ea2000c1e1900 */
[----:B------:R-:W-:-:S04]  /*0350*/  FADD R3, R3, UR9 ;  /* 0x0000000903037e21 */ /* 0x000fc80008000000 */
[----:B--2---:R-:W-:-:S04]  /*0360*/  FFMA R3, -R0, UR10, R3 ;  /* 0x0000000a00037c23 */ /* 0x004fc80008000103 */
[----:B------:R-:W-:Y:S01]  /*0370*/  FMUL R13, R3, UR8 ;  /* 0x00000008030d7c20 */ /* 0x000fe20008400000 */
[----:B0-----:R-:W-:-:S04]  /*0380*/  IMAD.WIDE R2, R2, 0x4, R4 ;  /* 0x0000000402027825 */ /* 0x001fc800078e0204 */
[----:B------:R-:W-:-:S05]  /*0390*/  FFMA R13, R13, UR4, R0 ;  /* 0x000000040d0d7c23 */ /* 0x000fca0008000000 */
[----:B------:R-:W-:Y:S01]  /*03a0*/  STG.E desc[UR6][R2.64], R13 ;  /* 0x0000000d02007986 */ /* 0x000fe2000c101906 */
[----:B------:R-:W-:Y:S05]  /*03b0*/  EXIT ;  /* 0x000000000000794d */ /* 0x000fea0003800000 */
        .weak           $__internal_0_$__cuda_sm3x_div_rn_noftz_f32_slowpath
        .type           $__internal_0_$__cuda_sm3x_div_rn_noftz_f32_slowpath,@function
        .size           $__internal_0_$__cuda_sm3x_div_rn_noftz_f32_slowpath,(.L_x_16 - $__internal_0_$__cuda_sm3x_div_rn_noftz_f32_slowpath)
$__internal_0_$__cuda_sm3x_div_rn_noftz_f32_slowpath:
[----:B------:R-:W-:Y:S01]  /*03c0*/  SHF.R.U32.HI R5, RZ, 0x17, R0 ;  /* 0x00000017ff057819 */ /* 0x000fe20000011600 */
[----:B------:R-:W-:Y:S04]  /*03d0*/  BSSY.RECONVERGENT B0, `(.L_x_2) ;  /* 0x000005c000007945 */ /* 0x000fe80003800200 */
[----:B------:R-:W-:Y:S01]  /*03e0*/  BSSY.RELIABLE B2, `(.L_x_3) ;  /* 0x000001a000027945 */ /* 0x000fe20003800100 */
[----:B------:R-:W-:Y:S02]  /*03f0*/  MOV R7, R0 ;  /* 0x0000000000077202 */ /* 0x000fe40000000f00 */
[----:B------:R-:W-:-:S05]  /*0400*/  LOP3.LUT R5, R5, 0xff, RZ, 0xc0, !PT ;  /* 0x000000ff05057812 */ /* 0x000fca00078ec0ff */
[----:B------:R-:W-:-:S05]  /*0410*/  VIADD R9, R5, 0xffffffff ;  /* 0xffffffff05097836 */ /* 0x000fca0000000000 */
[----:B------:R-:W-:-:S13]  /*0420*/  ISETP.GT.U32.OR P0, PT, R9, 0xfd, !PT ;  /* 0x000000fd0900780c */ /* 0x000fda0007f04470 */
[----:B------:R-:W-:Y:S01]  /*0430*/  @!P0 IMAD.MOV.U32 R8, RZ, RZ, RZ ;  /* 0x000000ffff088224 */ /* 0x000fe200078e00ff */
[----:B------:R-:W-:Y:S06]  /*0440*/  @!P0 BRA `(.L_x_4) ;  /* 0x00000000004c8947 */ /* 0x000fec0003800000 */
[----:B------:R-:W-:-:S13]  /*0450*/  FSETP.GTU.FTZ.AND P0, PT, |R0|, +INF , PT ;  /* 0x7f8000000000780b */ /* 0x000fda0003f1c200 */
[----:B------:R-:W-:Y:S05]  /*0460*/  @P0 BREAK.RELIABLE B2 ;  /* 0x0000000000020942 */ /* 0x000fea0003800100 */
[----:B------:R-:W-:Y:S05]  /*0470*/  @P0 BRA `(.L_x_5) ;  /* 0x0000000400400947 */ /* 0x000fea0003800000 */
[----:B------:R-:W-:-:S05]  /*0480*/  HFMA2 R8, -RZ, RZ, -2.125, 0 ;  /* 0xc0400000ff087431 */ /* 0x000fca00000001ff */
[----:B------:R-:W-:-:S13]  /*0490*/  LOP3.LUT P0, RZ, R8, 0x7fffffff, R7, 0xc8, !PT ;  /* 0x7fffffff08ff7812 */ /* 0x000fda000780c807 */
[----:B------:R-:W-:Y:S05]  /*04a0*/  @!P0 BREAK.RELIABLE B2 ;  /* 0x0000000000028942 */ /* 0x000fea0003800100 */
[----:B------:R-:W-:Y:S05]  /*04b0*/  @!P0 BRA `(.L_x_6) ;  /* 0x0000000400288947 */ /* 0x000fea0003800000 */
[----:B------:R-:W-:-:S13]  /*04c0*/  LOP3.LUT P0, RZ, R7, 0x7fffffff, RZ, 0xc0, !PT ;  /* 0x7fffffff07ff7812 */ /* 0x000fda000780c0ff */
[----:B------:R-:W-:Y:S05]  /*04d0*/  @!P0 BREAK.RELIABLE B2 ;  /* 0x0000000000028942 */ /* 0x000fea0003800100 */
[----:B------:R-:W-:Y:S05]  /*04e0*/  @!P0 BRA `(.L_x_7) ;  /* 0x0000000400148947 */ /* 0x000fea0003800000 */
[----:B------:R-:W-:Y:S02]  /*04f0*/  FSETP.NEU.FTZ.AND P0, PT, |R0|, +INF , PT ;  /* 0x7f8000000000780b */ /* 0x000fe40003f1d200 */
[----:B------:R-:W-:-:S04]  /*0500*/  LOP3.LUT P1, RZ, R8, 0x7fffffff, RZ, 0xc0, !PT ;  /* 0x7fffffff08ff7812 */ /* 0x000fc8000782c0ff */
[----:B------:R-:W-:-:S13]  /*0510*/  PLOP3.LUT P0, PT, P0, P1, PT, 0x2f, 0xf2 ;  /* 0x0000000000f2781c */ /* 0x000fda0000702577 */
[----:B------:R-:W-:Y:S05]  /*0520*/  @P0 BREAK.RELIABLE B2 ;  /* 0x0000000000020942 */ /* 0x000fea0003800100 */
[----:B------:R-:W-:Y:S05]  /*0530*/  @P0 BRA `(.L_x_8) ;  /* 0x0000000000f40947 */ /* 0x000fea0003800000 */
[----:B------:R-:W-:-:S13]  /*0540*/  ISETP.GE.AND P0, PT, R9, RZ, PT ;  /* 0x000000ff0900720c */ /* 0x000fda0003f06270 */
[----:B------:R-:W-:Y:S02]  /*0550*/  @P0 IMAD.MOV.U32 R8, RZ, RZ, RZ ;  /* 0x000000ffff080224 */ /* 0x000fe400078e00ff */
[----:B------:R-:W-:Y:S01]  /*0560*/  @!P0 FFMA R7, R0, 1.84467440737095516160e+19, RZ ;  /* 0x5f80000000078823 */ /* 0x000fe200000000ff */
[----:B------:R-:W-:-:S07]  /*0570*/  @!P0 MOV R8, 0xffffffc0 ;  /* 0xffffffc000088802 */ /* 0x000fce0000000f00 */
.L_x_4:
[----:B------:R-:W-:Y:S05]  /*0580*/  BSYNC.RELIABLE B2 ;  /* 0x0000000000027941 */ /* 0x000fea0003800100 */
.L_x_3:
[----:B------:R-:W-:Y:S01]  /*0590*/  UMOV UR4, 0xc0400000 ;  /* 0xc040000000047882 */ /* 0x000fe20000000000 */
[----:B------:R-:W-:Y:S01]  /*05a0*/  VIADD R5, R5, 0xffffff81 ;  /* 0xffffff8105057836 */ /* 0x000fe20000000000 */
[----:B------:R-:W-:Y:S01]  /*05b0*/  UIADD3 UR4, UPT, UPT, UR4, -0x800000, URZ ;  /* 0xff80000004047890 */ /* 0x000fe2000fffe0ff */
[----:B------:R-:W-:Y:S02]  /*05c0*/  BSSY.RECONVERGENT B2, `(.L_x_9) ;  /* 0x0000033000027945 */ /* 0x000fe40003800200 */
[----:B------:R-:W-:Y:S01]  /*05d0*/  IMAD R0, R5, -0x800000, R7 ;  /* 0xff80000005007824 */ /* 0x000fe200078e0207 */
[----:B------:R-:W-:Y:S02]  /*05e0*/  IADD3 R8, PT, PT, R8, -0x1, R5 ;  /* 0xffffffff08087810 */ /* 0x000fe40007ffe005 */
[----:B------:R-:W-:-:S03]  /*05f0*/  FADD.FTZ R11, -RZ, -UR4 ;  /* 0x80000004ff0b7e21 */ /* 0x000fc60008010100 */
[----:B------:R-:W0:Y:S02]  /*0600*/  MUFU.RCP R9, UR4 ;  /* 0x0000000400097d08 */ /* 0x000e240008001000 */
[----:B0-----:R-:W-:-:S04]  /*0610*/  FFMA R10, R9, R11, 1 ;  /* 0x3f800000090a7423 */ /* 0x001fc8000000000b */
[----:B------:R-:W-:-:S04]  /*0620*/  FFMA R9, R9, R10, R9 ;  /* 0x0000000a09097223 */ /* 0x000fc80000000009 */
[----:B------:R-:W-:-:S04]  /*0630*/  FFMA R10, R0, R9, RZ ;  /* 0x00000009000a7223 */ /* 0x000fc800000000ff */
[----:B------:R-:W-:-:S04]  /*0640*/  FFMA R7, R11, R10, R0 ;  /* 0x0000000a0b077223 */ /* 0x000fc80000000000 */
[----:B------:R-:W-:-:S04]  /*0650*/  FFMA R10, R9, R7, R10 ;  /* 0x00000007090a7223 */ /* 0x000fc8000000000a */
[----:B------:R-:W-:-:S04]  /*0660*/  FFMA R11, R11, R10, R0 ;  /* 0x0000000a0b0b7223 */ /* 0x000fc80000000000 */
[----:B------:R-:W-:-:S05]  /*0670*/  FFMA R0, R9, R11, R10 ;  /* 0x0000000b09007223 */ /* 0x000fca000000000a */
[----:B------:R-:W-:-:S04]  /*0680*/  SHF.R.U32.HI R7, RZ, 0x17, R0 ;  /* 0x00000017ff077819 */ /* 0x000fc80000011600 */
[----:B------:R-:W-:-:S04]  /*0690*/  LOP3.LUT R7, R7, 0xff, RZ, 0xc0, !PT ;  /* 0x000000ff07077812 */ /* 0x000fc800078ec0ff */
[----:B------:R-:W-:-:S05]  /*06a0*/  IADD3 R12, PT, PT, R7, R8, RZ ;  /* 0x00000008070c7210 */ /* 0x000fca0007ffe0ff */
[----:B------:R-:W-:-:S05]  /*06b0*/  VIADD R5, R12, 0xffffffff ;  /* 0xffffffff0c057836 */ /* 0x000fca0000000000 */
[----:B------:R-:W-:-:S13]  /*06c0*/  ISETP.GE.U32.AND P0, PT, R5, 0xfe, PT ;  /* 0x000000fe0500780c */ /* 0x000fda0003f06070 */
[----:B------:R-:W-:Y:S05]  /*06d0*/  @!P0 BRA `(.L_x_10) ;  /* 0x0000000000808947 */ /* 0x000fea0003800000 */
[----:B------:R-:W-:-:S13]  /*06e0*/  ISETP.GT.AND P0, PT, R12, 0xfe, PT ;  /* 0x000000fe0c00780c */ /* 0x000fda0003f04270 */
[----:B------:R-:W-:Y:S05]  /*06f0*/  @P0 BRA `(.L_x_11) ;  /* 0x00000000006c0947 */ /* 0x000fea0003800000 */
[----:B------:R-:W-:-:S13]  /*0700*/  ISETP.GE.AND P0, PT, R12, 0x1, PT ;  /* 0x000000010c00780c */ /* 0x000fda0003f06270 */
[----:B------:R-:W-:Y:S05]  /*0710*/  @P0 BRA `(.L_x_12) ;  /* 0x0000000000740947 */ /* 0x000fea0003800000 */
[----:B------:R-:W-:Y:S02]  /*0720*/  ISETP.GE.AND P0, PT, R12, -0x18, PT ;  /* 0xffffffe80c00780c */ /* 0x000fe40003f06270 */
[----:B------:R-:W-:-:S11]  /*0730*/  LOP3.LUT R0, R0, 0x80000000, RZ, 0xc0, !PT ;  /* 0x8000000000007812 */ /* 0x000fd600078ec0ff */
[----:B------:R-:W-:Y:S05]  /*0740*/  @!P0 BRA `(.L_x_12) ;  /* 0x0000000000688947 */ /* 0x000fea0003800000 */
[CCC-:B------:R-:W-:Y:S01]  /*0750*/  FFMA.RZ R5, R9.reuse, R11.reuse, R10.reuse ;  /* 0x0000000b09057223 */ /* 0x1c0fe2000000c00a */
[-CC-:B------:R-:W-:Y:S01]  /*0760*/  FFMA.RM R8, R9, R11.reuse, R10.reuse ;  /* 0x0000000b09087223 */ /* 0x180fe2000000400a */
[C---:B------:R-:W-:Y:S02]  /*0770*/  ISETP.NE.AND P2, PT, R12.reuse, RZ, PT ;  /* 0x000000ff0c00720c */ /* 0x040fe40003f45270 */
[C---:B------:R-:W-:Y:S02]  /*0780*/  ISETP.NE.AND P1, PT, R12.reuse, RZ, PT ;  /* 0x000000ff0c00720c */ /* 0x040fe40003f25270 */
[----:B------:R-:W-:Y:S01]  /*0790*/  LOP3.LUT R7, R5, 0x7fffff, RZ, 0xc0, !PT ;  /* 0x007fffff05077812 */ /* 0x000fe200078ec0ff */
[----:B------:R-:W-:Y:S01]  /*07a0*/  FFMA.RP R5, R9, R11, R10 ;  /* 0x0000000b09057223 */ /* 0x000fe2000000800a */
[----:B------:R-:W-:Y:S01]  /*07b0*/  IADD3 R10, PT, PT, R12, 0x20, RZ ;  /* 0x000000200c0a7810 */ /* 0x000fe20007ffe0ff */
[----:B------:R-:W-:Y:S01]  /*07c0*/  IMAD.MOV R9, RZ, RZ, -R12 ;  /* 0x000000ffff097224 */ /* 0x000fe200078e0a0c */
[----:B------:R-:W-:-:S02]  /*07d0*/  LOP3.LUT R7, R7, 0x800000, RZ, 0xfc, !PT ;  /* 0x0080000007077812 */ /* 0x000fc400078efcff */
[----:B------:R-:W-:Y:S02]  /*07e0*/  FSETP.NEU.FTZ.AND P0, PT, R5, R8, PT ;  /* 0x000000080500720b */ /* 0x000fe40003f1d000 */
[----:B------:R-:W-:Y:S02]  /*07f0*/  SHF.L.U32 R10, R7, R10, RZ ;  /* 0x0000000a070a7219 */ /* 0x000fe400000006ff */
[----:B------:R-:W-:Y:S02]  /*0800*/  SEL R8, R9, RZ, P2 ;  /* 0x000000ff09087207 */ /* 0x000fe40001000000 */
[----:B------:R-:W-:Y:S02]  /*0810*/  ISETP.NE.AND P1, PT, R10, RZ, P1 ;  /* 0x000000ff0a00720c */ /* 0x000fe40000f25270 */
[----:B------:R-:W-:Y:S02]  /*0820*/  SHF.R.U32.HI R8, RZ, R8, R7 ;  /* 0x00000008ff087219 */ /* 0x000fe40000011607 */
[----:B------:R-:W-:-:S02]  /*0830*/  PLOP3.LUT P0, PT, P0, P1, PT, 0xf8, 0x8f ;  /* 0x00000000008f781c */ /* 0x000fc40000703f70 */
[----:B------:R-:W-:Y:S02]  /*0840*/  SHF.R.U32.HI R10, RZ, 0x1, R8 ;  /* 0x00000001ff0a7819 */ /* 0x000fe40000011608 */
[----:B------:R-:W-:-:S04]  /*0850*/  SEL R5, RZ, 0x1, !P0 ;  /* 0x00000001ff057807 */ /* 0x000fc80004000000 */
[----:B------:R-:W-:-:S04]  /*0860*/  LOP3.LUT R5, R5, 0x1, R10, 0xf8, !PT ;  /* 0x0000000105057812 */ /* 0x000fc800078ef80a */
[----:B------:R-:W-:-:S04]  /*0870*/  LOP3.LUT R5, R5, R8, RZ, 0xc0, !PT ;  /* 0x0000000805057212 */ /* 0x000fc800078ec0ff */
[----:B------:R-:W-:-:S04]  /*0880*/  IADD3 R5, PT, PT, R10, R5, RZ ;  /* 0x000000050a057210 */ /* 0x000fc80007ffe0ff */
[----:B------:R-:W-:Y:S01]  /*0890*/  LOP3.LUT R0, R5, R0, RZ, 0xfc, !PT ;  /* 0x0000000005007212 */ /* 0x000fe200078efcff */
[----:B------:R-:W-:Y:S06]  /*08a0*/  BRA `(.L_x_12) ;  /* 0x0000000000107947 */ /* 0x000fec0003800000 */
.L_x_11:
[----:B------:R-:W-:-:S04]  /*08b0*/  LOP3.LUT R0, R0, 0x80000000, RZ, 0xc0, !PT ;  /* 0x8000000000007812 */ /* 0x000fc800078ec0ff */
[----:B------:R-:W-:Y:S01]  /*08c0*/  LOP3.LUT R0, R0, 0x7f800000, RZ, 0xfc, !PT ;  /* 0x7f80000000007812 */ /* 0x000fe200078efcff */
[----:B------:R-:W-:Y:S06]  /*08d0*/  BRA `(.L_x_12) ;  /* 0x0000000000047947 */ /* 0x000fec0003800000 */
.L_x_10:
[----:B------:R-:W-:-:S07]  /*08e0*/  IMAD R0, R8, 0x800000, R0 ;  /* 0x0080000008007824 */ /* 0x000fce00078e0200 */
.L_x_12:
[----:B------:R-:W-:Y:S05]  /*08f0*/  BSYNC.RECONVERGENT B2 ;  /* 0x0000000000027941 */ /* 0x000fea0003800200 */
.L_x_9:
[----:B------:R-:W-:Y:S05]  /*0900*/  BRA `(.L_x_13) ;  /* 0x0000000000207947 */ /* 0x000fea0003800000 */
.L_x_8:
[----:B------:R-:W-:-:S04]  /*0910*/  LOP3.LUT R0, R8, 0x80000000, R7, 0x48, !PT ;  /* 0x8000000008007812 */ /* 0x000fc800078e4807 */
[----:B------:R-:W-:Y:S01]  /*0920*/  LOP3.LUT R0, R0, 0x7f800000, RZ, 0xfc, !PT ;  /* 0x7f80000000007812 */ /* 0x000fe200078efcff */
[----:B------:R-:W-:Y:S06]  /*0930*/  BRA `(.L_x_13) ;  /* 0x0000000000147947 */ /* 0x000fec0003800000 */
.L_x_7:
[----:B------:R-:W-:Y:S01]  /*0940*/  LOP3.LUT R0, R8, 0x80000000, R7, 0x48, !PT ;  /* 0x8000000008007812 */ /* 0x000fe200078e4807 */
[----:B------:R-:W-:Y:S06]  /*0950*/  BRA `(.L_x_13) ;  /* 0x00000000000c7947 */ /* 0x000fec0003800000 */
.L_x_6:
[----:B------:R-:W0:Y:S01]  /*0960*/  MUFU.RSQ R0, -QNAN ;  /* 0xffc0000000007908 */ /* 0x000e220000001400 */
[----:B------:R-:W-:Y:S05]  /*0970*/  BRA `(.L_x_13) ;  /* 0x0000000000047947 */ /* 0x000fea0003800000 */
.L_x_5:
[----:B------:R-:W-:-:S07]  /*0980*/  FADD.FTZ R0, R0, -3 ;  /* 0xc040000000007421 */ /* 0x000fce0000010000 */
.L_x_13:
[----:B------:R-:W-:Y:S05]  /*0990*/  BSYNC.RECONVERGENT B0 ;  /* 0x0000000000007941 */ /* 0x000fea0003800200 */
.L_x_2:
[----:B------:R-:W-:-:S04]  /*09a0*/  HFMA2 R7, -RZ, RZ, 0, 0 ;  /* 0x00000000ff077431 */ /* 0x000fc800000001ff */
[----:B0-----:R-:W-:Y:S05]  /*09b0*/  RET.REL.NODEC R6 `(_Z12updateKernelPfS_S_S_S_ffffffii) ;  /* 0xfffffff406907950 */ /* 0x001fea0003c3ffff */
.L_x_14:
[----:B------:R-:W-:-:S00]  /*09c0*/  BRA `(.L_x_14) ;  /* 0xfffffffc00fc7947 */ /* 0x000fc0000383ffff */
[----:B------:R-:W-:-:S00]  /*09d0*/  NOP ;  /* 0x0000000000007918 */ /* 0x000fc00000000000 */
        /* <DEDUP_REMOVED lines=10> */
.L_x_16:


//--------------------- .text._Z15laplacianKernelPfS_ii --------------------------
	.section	.text._Z15laplacianKernelPfS_ii,"ax",@progbits
	.align	128
        .global         _Z15laplacianKernelPfS_ii
        .type           _Z15laplacianKernelPfS_ii,@function
        .size           _Z15laplacianKernelPfS_ii,(.L_x_18 - _Z15laplacianKernelPfS_ii)
        .other          _Z15laplacianKernelPfS_ii,@"STO_CUDA_ENTRY STV_DEFAULT"
_Z15laplacianKernelPfS_ii:
.text._Z15laplacianKernelPfS_ii:
[----:B------:R-:W-:Y:S01]  /*0000*/  LDC R1, c[0x0][0x37c] ;  /* 0x0000df00ff017b82 */ /* 0x000fe20000000800 */
[----:B------:R-:W0:Y:S07]  /*0010*/  S2R R7, SR_TID.Y ;  /* 0x0000000000077919 */ /* 0x000e2e0000002200 */
[----:B------:R-:W1:Y:S01]  /*0020*/  LDC R5, c[0x0][0x360] ;  /* 0x0000d800ff057b82 */ /* 0x000e620000000800 */
[----:B------:R-:W1:Y:S07]  /*0030*/  S2R R4, SR_TID.X ;  /* 0x0000000000047919 */ /* 0x000e6e0000002100 */
[----:B------:R-:W0:Y:S08]  /*0040*/  S2UR UR5, SR_CTAID.Y ;  /* 0x00000000000579c3 */ /* 0x000e300000002600 */
[----:B------:R-:W0:Y:S08]  /*0050*/  LDC R0, c[0x0][0x364] ;  /* 0x0000d900ff007b82 */ /* 0x000e300000000800 */
[----:B------:R-:W1:Y:S08]  /*0060*/  S2UR UR4, SR_CTAID.X ;  /* 0x00000000000479c3 */ /* 0x000e700000002500 */
[----:B------:R-:W2:Y:S01]  /*0070*/  LDC.64 R2, c[0x0][0x390] ;  /* 0x0000e400ff027b82 */ /* 0x000ea20000000a00 */
[----:B0-----:R-:W-:-:S02]  /*0080*/  IMAD R0, R0, UR5, R7 ;  /* 0x0000000500007c24 */ /* 0x001fc4000f8e0207 */
[----:B-1----:R-:W-:-:S03]  /*0090*/  IMAD R5, R5, UR4, R4 ;  /* 0x0000000405057c24 */ /* 0x002fc6000f8e0204 */
[----:B--2---:R-:W-:-:S04]  /*00a0*/  ISETP.GE.AND P0, PT, R0, R3, PT ;  /* 0x000000030000720c */ /* 0x004fc80003f06270 */
[----:B------:R-:W-:-:S13]  /*00b0*/  ISETP.GE.OR P0, PT, R5, R2, P0 ;  /* 0x000000020500720c */ /* 0x000fda0000706670 */
[----:B------:R-:W-:Y:S05]  /*00c0*/  @P0 EXIT ;  /* 0x000000000000094d */ /* 0x000fea0003800000 */
[----:B------:R-:W0:Y:S01]  /*00d0*/  LDC.64 R6, c[0x0][0x380] ;  /* 0x0000e000ff067b82 */ /* 0x000e220000000a00 */
[----:B------:R-:W1:Y:S01]  /*00e0*/  LDCU.64 UR4, c[0x0][0x358] ;  /* 0x00006b00ff0477ac */ /* 0x000e620008000a00 */
[C---:B------:R-:W-:Y:S01]  /*00f0*/  ISETP.NE.AND P2, PT, R0.reuse, RZ, PT ;  /* 0x000000ff0000720c */ /* 0x040fe20003f45270 */
[----:B------:R-:W-:Y:S01]  /*0100*/  IMAD R11, R0, R2, R5 ;  /* 0x00000002000b7224 */ /* 0x000fe200078e0205 */
[----:B------:R-:W-:Y:S02]  /*0110*/  IADD3 R4, PT, PT, R2, -0x1, RZ ;  /* 0xffffffff02047810 */ /* 0x000fe40007ffe0ff */
[----:B------:R-:W-:Y:S02]  /*0120*/  ISETP.GE.AND P0, PT, R5, 0x1, PT ;  /* 0x000000010500780c */ /* 0x000fe40003f06270 */
[----:B------:R-:W-:Y:S01]  /*0130*/  IADD3 R3, PT, PT, R3, -0x1, RZ ;  /* 0xffffffff03037810 */ /* 0x000fe20007ffe0ff */
[----:B------:R-:W2:Y:S01]  /*0140*/  LDC.64 R8, c[0x0][0x388] ;  /* 0x0000e200ff087b82 */ /* 0x000ea20000000a00 */
[----:B------:R-:W-:-:S02]  /*0150*/  ISETP.GE.AND P1, PT, R5, R4, PT ;  /* 0x000000040500720c */ /* 0x000fc40003f26270 */
[----:B------:R-:W-:-:S03]  /*0160*/  ISETP.GE.U32.AND P3, PT, R0, R3, PT ;  /* 0x000000030000720c */ /* 0x000fc60003f66070 */
[C---:B------:R-:W-:Y:S01]  /*0170*/  @P2 IADD3 R3, PT, PT, R11.reuse, -R2, RZ ;  /* 0x800000020b032210 */ /* 0x040fe20007ffe0ff */
[----:B0-----:R-:W-:-:S05]  /*0180*/  IMAD.WIDE R4, R11, 0x4, R6 ;  /* 0x000000040b047825 */ /* 0x001fca00078e0206 */
[----:B-1----:R-:W3:Y:S01]  /*0190*/  @P0 LDG.E R10, desc[UR4][R4.64+-0x4] ;  /* 0xfffffc04040a0981 */ /* 0x002ee2000c1e1900 */
[----:B------:R-:W-:-:S03]  /*01a0*/  @P2 IMAD.WIDE R6, R3, 0x4, R6 ;  /* 0x0000000403062825 */ /* 0x000fc600078e0206 */
[----:B------:R-:W4:Y:S01]  /*01b0*/  @!P1 LDG.E R13, desc[UR4][R4.64+0x4] ;  /* 0x00000404040d9981 */ /* 0x000f22000c1e1900 */
[----:B------:R-:W-:-:S03]  /*01c0*/  @!P3 IMAD.WIDE R2, R2, 0x4, R4 ;  /* 0x000000040202b825 */ /* 0x000fc600078e0204 */
[----:B------:R-:W5:Y:S04]  /*01d0*/  @P2 LDG.E R7, desc[UR4][R6.64] ;  /* 0x0000000406072981 */ /* 0x000f68000c1e1900 */
[----:B------:R-:W5:Y:S04]  /*01e0*/  @!P3 LDG.E R3, desc[UR4][R2.64] ;  /* 0x000000040203b981 */ /* 0x000f68000c1e1900 */
[----:B------:R-:W5:Y:S01]  /*01f0*/  LDG.E R15, desc[UR4][R4.64] ;  /* 0x00000004040f7981 */ /* 0x000f62000c1e1900 */
[----:B------:R-:W-:Y:S02]  /*0200*/  HFMA2 R0, -RZ, RZ, 0, 0 ;  /* 0x00000000ff007431 */ /* 0x000fe400000001ff */
[----:B--2---:R-:W-:-:S04]  /*0210*/  IMAD.WIDE R8, R11, 0x4, R8 ;  /* 0x000000040b087825 */ /* 0x004fc800078e0208 */
[----:B---3--:R-:W-:-:S04]  /*0220*/  @P0 FADD R0, RZ, R10 ;  /* 0x0000000aff000221 */ /* 0x008fc80000000000 */
[----:B----4-:R-:W-:-:S04]  /*0230*/  @!P1 FADD R0, R0, R13 ;  /* 0x0000000d00009221 */ /* 0x010fc80000000000 */
[----:B-----5:R-:W-:-:S04]  /*0240*/  @P2 FADD R0, R0, R7 ;  /* 0x0000000700002221 */ /* 0x020fc80000000000 */
[----:B------:R-:W-:-:S04]  /*0250*/  @!P3 FADD R0, R0, R3 ;  /* 0x000000030000b221 */ /* 0x000fc80000000000 */
[----:B------:R-:W-:-:S05]  /*0260*/  FFMA R15, R15, -4, R0 ;  /* 0xc08000000f0f7823 */ /* 0x000fca0000000000 */
[----:B------:R-:W-:Y:S01]  /*0270*/  STG.E desc[UR4][R8.64], R15 ;  /* 0x0000000f08007986 */ /* 0x000fe2000c101904 */
[----:B------:R-:W-:Y:S05]  /*0280*/  EXIT ;  /* 0x000000000000794d */ /* 0x000fea0003800000 */
.L_x_15:
        /* <DEDUP_REMOVED lines=15> */
.L_x_18:


//--------------------- .nv.shared.reserved.0     --------------------------
	.section	.nv.shared.reserved.0,"aw",@nobits
	.weak		__nv_reservedSMEM_offset_0_alias
	.size		__nv_reservedSMEM_offset_0_alias, 0, 64
	.other		__nv_reservedSMEM_offset_0_alias,@"STO_CUDA_RESERVED_SHARED STV_DEFAULT"
__nv_reservedSMEM_offset_0_alias:
	.zero		0
	.zero		64


//--------------------- .nv.constant0._Z12updateKernelPfS_S_S_S_ffffffii --------------------------
	.section	.nv.constant0._Z12updateKernelPfS_S_S_S_ffffffii,"a",@progbits
	.sectionflags	@""
	.align	4
.nv.constant0._Z12updateKernelPfS_S_S_S_ffffffii:
	.zero		968


//--------------------- .nv.constant0._Z15laplacianKernelPfS_ii --------------------------
	.section	.nv.constant0._Z15laplacianKernelPfS_ii,"a",@progbits
	.sectionflags	@""
	.align	4
.nv.constant0._Z15laplacianKernelPfS_ii:
	.zero		920


//--------------------- SYMBOLS --------------------------

	.type		.nv.reservedSmem.offset0,@object
	.size		.nv.reservedSmem.offset0,0x4
